	.headerflags	@"EF_CUDA_TEXMODE_UNIFIED EF_CUDA_64BIT_ADDRESS EF_CUDA_ACCELERATORS EF_CUDA_SM90 EF_CUDA_VIRTUAL_SM(EF_CUDA_SM90)"
	.elftype	@"ET_EXEC"


//--------------------- .nv.info                  --------------------------
	.section	.nv.info,"",@"SHT_CUDA_INFO"
	.align	4


	//----- nvinfo : EIATTR_REGCOUNT
	.align		4
        /*0000*/ 	.byte	0x04, 0x2f
        /*0002*/ 	.short	(.L_2 - .L_1)
	.align		4
.L_1:
        /*0004*/ 	.word	index@(triton_poi_fused_clone_13)
        /*0008*/ 	.word	0x0000001e


	//----- nvinfo : EIATTR_MIN_STACK_SIZE
	.align		4
.L_2:
        /*000c*/ 	.byte	0x04, 0x12
        /*000e*/ 	.short	(.L_4 - .L_3)
	.align		4
.L_3:
        /*0010*/ 	.word	index@(triton_poi_fused_clone_13)
        /*0014*/ 	.word	0x00000000


	//----- nvinfo : EIATTR_FRAME_SIZE
	.align		4
.L_4:
        /*0018*/ 	.byte	0x04, 0x11
        /*001a*/ 	.short	(.L_6 - .L_5)
	.align		4
.L_5:
        /*001c*/ 	.word	index@(triton_poi_fused_clone_13)
        /*0020*/ 	.word	0x00000000


	//----- nvinfo : EIATTR_MIN_STACK_SIZE
	.align		4
.L_6:
        /*0024*/ 	.byte	0x04, 0x12
        /*0026*/ 	.short	(.L_8 - .L_7)
	.align		4
.L_7:
        /*0028*/ 	.word	index@(triton_poi_fused_clone_13)
        /*002c*/ 	.word	0x00000000
.L_8:


//--------------------- .nv.info.triton_poi_fused_clone_13 --------------------------
	.section	.nv.info.triton_poi_fused_clone_13,"",@"SHT_CUDA_INFO"
	.sectionflags	@""
	.align	4


	//----- nvinfo : EIATTR_CUDA_API_VERSION
	.align		4
        /*0000*/ 	.byte	0x04, 0x37
        /*0002*/ 	.short	(.L_10 - .L_9)
.L_9:
        /*0004*/ 	.word	0x0000007c


	//----- nvinfo : EIATTR_KPARAM_INFO
	.align		4
.L_10:
        /*0008*/ 	.byte	0x04, 0x17
        /*000a*/ 	.short	(.L_12 - .L_11)
.L_11:
        /*000c*/ 	.word	0x00000000
        /*0010*/ 	.short	0x0007
        /*0012*/ 	.short	0x0034
        /*0014*/ 	.byte	0x00, 0xf0, 0x11, 0x00


	//----- nvinfo : EIATTR_KPARAM_INFO
	.align		4
.L_12:
        /*0018*/ 	.byte	0x04, 0x17
        /*001a*/ 	.short	(.L_14 - .L_13)
.L_13:
        /*001c*/ 	.word	0x00000000
        /*0020*/ 	.short	0x0006
        /*0022*/ 	.short	0x0030
        /*0024*/ 	.byte	0x00, 0xf0, 0x11, 0x00


	//----- nvinfo : EIATTR_KPARAM_INFO
	.align		4
.L_14:
        /*0028*/ 	.byte	0x04, 0x17
        /*002a*/ 	.short	(.L_16 - .L_15)
.L_15:
        /*002c*/ 	.word	0x00000000
        /*0030*/ 	.short	0x0005
        /*0032*/ 	.short	0x0028
        /*0034*/ 	.byte	0x00, 0xf4, 0x21, 0x00


	//----- nvinfo : EIATTR_KPARAM_INFO
	.align		4
.L_16:
        /*0038*/ 	.byte	0x04, 0x17
        /*003a*/ 	.short	(.L_18 - .L_17)
.L_17:
        /*003c*/ 	.word	0x00000000
        /*0040*/ 	.short	0x0004
        /*0042*/ 	.short	0x0020
        /*0044*/ 	.byte	0x00, 0xf4, 0x21, 0x00


	//----- nvinfo : EIATTR_KPARAM_INFO
	.align		4
.L_18:
        /*0048*/ 	.byte	0x04, 0x17
        /*004a*/ 	.short	(.L_20 - .L_19)
.L_19:
        /*004c*/ 	.word	0x00000000
        /*0050*/ 	.short	0x0003
        /*0052*/ 	.short	0x0018
        /*0054*/ 	.byte	0x00, 0xf4, 0x21, 0x00


	//----- nvinfo : EIATTR_KPARAM_INFO
	.align		4
.L_20:
        /*0058*/ 	.byte	0x04, 0x17
        /*005a*/ 	.short	(.L_22 - .L_21)
.L_21:
        /*005c*/ 	.word	0x00000000
        /*0060*/ 	.short	0x0002
        /*0062*/ 	.short	0x0010
        /*0064*/ 	.byte	0x00, 0xf4, 0x21, 0x00


	//----- nvinfo : EIATTR_KPARAM_INFO
	.align		4
.L_22:
        /*0068*/ 	.byte	0x04, 0x17
        /*006a*/ 	.short	(.L_24 - .L_23)
.L_23:
        /*006c*/ 	.word	0x00000000
        /*0070*/ 	.short	0x0001
        /*0072*/ 	.short	0x0008
        /*0074*/ 	.byte	0x00, 0xf4, 0x21, 0x00


	//----- nvinfo : EIATTR_KPARAM_INFO
	.align		4
.L_24:
        /*0078*/ 	.byte	0x04, 0x17
        /*007a*/ 	.short	(.L_26 - .L_25)
.L_25:
        /*007c*/ 	.word	0x00000000
        /*0080*/ 	.short	0x0000
        /*0082*/ 	.short	0x0000
        /*0084*/ 	.byte	0x00, 0xf4, 0x21, 0x00


	//----- nvinfo : EIATTR_SPARSE_MMA_MASK
	.align		4
.L_26:
        /*0088*/ 	.byte	0x03, 0x50
        /*008a*/ 	.short	0x0000


	//----- nvinfo : EIATTR_MAXREG_COUNT
	.align		4
        /*008c*/ 	.byte	0x03, 0x1b
        /*008e*/ 	.short	0x00ff


	//----- nvinfo : EIATTR_EXIT_INSTR_OFFSETS
	.align		4
        /*0090*/ 	.byte	0x04, 0x1c
        /*0092*/ 	.short	(.L_28 - .L_27)


	//   ....[0]....
.L_27:
        /*0094*/ 	.word	0x000006e0


	//   ....[1]....
        /*0098*/ 	.word	0x00000700


	//----- nvinfo : EIATTR_REQNTID
	.align		4
.L_28:
        /*009c*/ 	.byte	0x04, 0x10
        /*009e*/ 	.short	(.L_30 - .L_29)
.L_29:
        /*00a0*/ 	.word	0x00000080
        /*00a4*/ 	.word	0x00000001
        /*00a8*/ 	.word	0x00000001


	//----- nvinfo : EIATTR_CBANK_PARAM_SIZE
	.align		4
.L_30:
        /*00ac*/ 	.byte	0x03, 0x19
        /*00ae*/ 	.short	0x0038


	//----- nvinfo : EIATTR_PARAM_CBANK
	.align		4
        /*00b0*/ 	.byte	0x04, 0x0a
        /*00b2*/ 	.short	(.L_32 - .L_31)
	.align		4
.L_31:
        /*00b4*/ 	.word	index@(.nv.constant0.triton_poi_fused_clone_13)
        /*00b8*/ 	.short	0x0210
        /*00ba*/ 	.short	0x0038


	//----- nvinfo : EIATTR_SW_WAR
	.align		4
.L_32:
        /*00bc*/ 	.byte	0x04, 0x36
        /*00be*/ 	.short	(.L_34 - .L_33)
.L_33:
        /*00c0*/ 	.word	0x00000008
.L_34:


//--------------------- .nv.callgraph             --------------------------
	.section	.nv.callgraph,"",@"SHT_CUDA_CALLGRAPH"
	.align	4
	.sectionentsize	8
	.align		4
        /*0000*/ 	.word	0x00000000
	.align		4
        /*0004*/ 	.word	0xffffffff
	.align		4
        /*0008*/ 	.word	0x00000000
	.align		4
        /*000c*/ 	.word	0xfffffffe
	.align		4
        /*0010*/ 	.word	0x00000000
	.align		4
        /*0014*/ 	.word	0xfffffffd
	.align		4
        /*0018*/ 	.word	0x00000000
	.align		4
        /*001c*/ 	.word	0xfffffffc


//--------------------- .nv.constant4             --------------------------
	.section	.nv.constant4,"a",@progbits
	.align	8
	.align		8
.nv.constant4:
        /*0000*/ 	.dword	_$_str


//--------------------- .text.triton_poi_fused_clone_13 --------------------------
	.section	.text.triton_poi_fused_clone_13,"ax",@progbits
	.sectionflags	@"SHF_BARRIERS=1"
	.align	128
        .global         triton_poi_fused_clone_13
        .type           triton_poi_fused_clone_13,@function
        .size           triton_poi_fused_clone_13,(.L_x_1 - triton_poi_fused_clone_13)
        .other          triton_poi_fused_clone_13,@"STO_CUDA_ENTRY STV_DEFAULT"
triton_poi_fused_clone_13:
.text.triton_poi_fused_clone_13:
[----:B------:R-:W0:Y:S01]  /*0000*/  LDC R1, c[0x0][0x28] ;  /* 0x00000a00ff017b82 */ /* 0x000e220000000800 */
[----:B------:R-:W1:Y:S07]  /*0010*/  S2R R8, SR_TID.X ;  /* 0x0000000000087919 */ /* 0x000e6e0000002100 */
[----:B------:R-:W2:Y:S01]  /*0020*/  LDC.64 R2, c[0x0][0x210] ;  /* 0x00008400ff027b82 */ /* 0x000ea20000000a00 */
[----:B------:R-:W-:Y:S01]  /*0030*/  CS2R R18, SRZ ;  /* 0x0000000000127805 */ /* 0x000fe2000001ff00 */
[----:B------:R-:W-:Y:S01]  /*0040*/  ULDC.64 UR6, c[0x0][0x208] ;  /* 0x0000820000067ab9 */ /* 0x000fe20000000a00 */
[----:B------:R-:W3:Y:S01]  /*0050*/  S2R R5, SR_CTAID.Y ;  /* 0x0000000000057919 */ /* 0x000ee20000002600 */
[----:B------:R-:W4:Y:S04]  /*0060*/  S2R R0, SR_CTAID.X ;  /* 0x0000000000007919 */ /* 0x000f280000002500 */
[----:B------:R-:W5:Y:S01]  /*0070*/  S2UR UR5, SR_CgaCtaId ;  /* 0x00000000000579c3 */ /* 0x000f620000008800 */
[----:B------:R-:W-:-:S07]  /*0080*/  UMOV UR4, 0x400 ;  /* 0x0000040000047882 */ /* 0x000fce0000000000 */
[----:B------:R-:W2:Y:S01]  /*0090*/  LDC.64 R14, c[0x0][0x218] ;  /* 0x00008600ff0e7b82 */ /* 0x000ea20000000a00 */
[----:B-1----:R-:W-:Y:S01]  /*00a0*/  IMAD.SHL.U32 R4, R8, 0x2, RZ ;  /* 0x0000000208047824 */ /* 0x002fe200078e00ff */
[----:B---3--:R-:W-:-:S04]  /*00b0*/  SHF.R.S32.HI R16, RZ, 0x17, R5 ;  /* 0x00000017ff107819 */ /* 0x008fc80000011405 */
[----:B------:R-:W-:Y:S02]  /*00c0*/  LOP3.LUT R4, R4, 0xfe, RZ, 0xc0, !PT ;  /* 0x000000fe04047812 */ /* 0x000fe400078ec0ff */
[----:B------:R-:W-:Y:S02]  /*00d0*/  SGXT R16, R16, 0x1 ;  /* 0x000000011010781a */ /* 0x000fe40000000200 */
[--C-:B------:R-:W-:Y:S02]  /*00e0*/  PRMT R7, R4, 0x6540, R5.reuse ;  /* 0x0000654004077816 */ /* 0x100fe40000000005 */
[----:B------:R-:W-:Y:S02]  /*00f0*/  SHF.R.U32.HI R11, RZ, 0x17, R5 ;  /* 0x00000017ff0b7819 */ /* 0x000fe40000011605 */
[----:B------:R-:W-:Y:S02]  /*0100*/  LEA.HI R9, R16, R7, RZ, 0x2 ;  /* 0x0000000710097211 */ /* 0x000fe400078f10ff */
[----:B------:R-:W-:-:S02]  /*0110*/  SGXT.U32 R11, R11, 0x1 ;  /* 0x000000010b0b781a */ /* 0x000fc40000000000 */
[----:B------:R-:W-:Y:S02]  /*0120*/  SHF.R.S32.HI R10, RZ, 0x2, R9 ;  /* 0x00000002ff0a7819 */ /* 0x000fe40000011409 */
[----:B------:R-:W-:Y:S02]  /*0130*/  SHF.R.S32.HI R6, RZ, 0x1, R7 ;  /* 0x00000001ff067819 */ /* 0x000fe40000011407 */
[----:B------:R-:W-:Y:S02]  /*0140*/  LEA.HI R12, R9, R10, RZ, 0x1 ;  /* 0x0000000a090c7211 */ /* 0x000fe400078f08ff */
[----:B------:R-:W-:Y:S01]  /*0150*/  LEA.HI R9, R16, R7, RZ, 0x3 ;  /* 0x0000000710097211 */ /* 0x000fe200078f18ff */
[----:B------:R-:W-:Y:S01]  /*0160*/  IMAD.IADD R11, R6, 0x1, R11 ;  /* 0x00000001060b7824 */ /* 0x000fe200078e020b */
[----:B------:R-:W-:Y:S02]  /*0170*/  LOP3.LUT R13, R12, 0x7ffffffe, RZ, 0xc0, !PT ;  /* 0x7ffffffe0c0d7812 */ /* 0x000fe400078ec0ff */
[----:B----4-:R-:W-:Y:S01]  /*0180*/  ISETP.GE.AND P0, PT, R0, 0x2, PT ;  /* 0x000000020000780c */ /* 0x010fe20003f06270 */
[----:B------:R-:W-:Y:S01]  /*0190*/  IMAD.SHL.U32 R9, R9, 0x2, RZ ;  /* 0x0000000209097824 */ /* 0x000fe200078e00ff */
[----:B------:R-:W-:Y:S01]  /*01a0*/  LOP3.LUT R11, R11, 0x1ffffffe, RZ, 0xc0, !PT ;  /* 0x1ffffffe0b0b7812 */ /* 0x000fe200078ec0ff */
[----:B------:R-:W-:Y:S01]  /*01b0*/  IMAD.IADD R13, R10, 0x1, -R13 ;  /* 0x000000010a0d7824 */ /* 0x000fe200078e0a0d */
[----:B------:R-:W-:-:S02]  /*01c0*/  ISETP.LT.AND P1, PT, R7, 0x100, !P0 ;  /* 0x000001000700780c */ /* 0x000fc40004721270 */
[----:B------:R-:W-:Y:S01]  /*01d0*/  LOP3.LUT R10, R9, 0xfffffff0, RZ, 0xc0, !PT ;  /* 0xfffffff0090a7812 */ /* 0x000fe200078ec0ff */
[----:B------:R-:W-:-:S04]  /*01e0*/  IMAD.IADD R11, R6, 0x1, -R11 ;  /* 0x00000001060b7824 */ /* 0x000fc800078e0a0b */
[----:B------:R-:W-:Y:S02]  /*01f0*/  IMAD R10, R13, 0x2, R10 ;  /* 0x000000020d0a7824 */ /* 0x000fe400078e020a */
[----:B------:R-:W-:-:S04]  /*0200*/  IMAD R11, R11, 0x2, R0 ;  /* 0x000000020b0b7824 */ /* 0x000fc800078e0200 */
[----:B------:R-:W-:-:S04]  /*0210*/  IMAD.U32 R7, R11, 0x4, R10 ;  /* 0x000000040b077824 */ /* 0x000fc800078e000a */
[----:B--2---:R-:W-:Y:S01]  /*0220*/  IMAD.WIDE R2, R7, 0x4, R2 ;  /* 0x0000000407027825 */ /* 0x004fe200078e0202 */
[----:B-----5:R-:W-:Y:S01]  /*0230*/  UPRMT UR4, UR5, 0x654, UR4 ;  /* 0x0000065405047896 */ /* 0x020fe20008000004 */
[----:B------:R-:W1:Y:S03]  /*0240*/  LDC.64 R6, c[0x0][0x220] ;  /* 0x00008800ff067b82 */ /* 0x000e660000000a00 */
[----:B------:R2:W3:Y:S01]  /*0250*/  @P1 LDG.E.EL.64 R18, desc[UR6][R2.64] ;  /* 0x0000000602121981 */ /* 0x0004e2000c2e1b00 */
[----:B------:R-:W-:Y:S01]  /*0260*/  LOP3.LUT R8, R8, 0x7f, RZ, 0xc0, !PT ;  /* 0x0000007f08087812 */ /* 0x000fe200078ec0ff */
[----:B------:R-:W-:Y:S01]  /*0270*/  IMAD.SHL.U32 R11, R5, 0x100, RZ ;  /* 0x00000100050b7824 */ /* 0x000fe200078e00ff */
[----:B------:R-:W-:Y:S01]  /*0280*/  LEA R12, R4, UR4, 0x3 ;  /* 0x00000004040c7c11 */ /* 0x000fe2000f8e18ff */
[----:B------:R-:W-:Y:S01]  /*0290*/  IMAD.MOV.U32 R10, RZ, RZ, RZ ;  /* 0x000000ffff0a7224 */ /* 0x000fe200078e00ff */
[----:B------:R-:W-:-:S02]  /*02a0*/  PRMT R9, R8, 0x6540, R5 ;  /* 0x0000654008097816 */ /* 0x000fc40000000005 */
[----:B------:R-:W-:Y:S02]  /*02b0*/  LOP3.LUT R11, R11, 0x80, R8, 0xfe, !PT ;  /* 0x000000800b0b7812 */ /* 0x000fe400078efe08 */
[CC--:B------:R-:W-:Y:S01]  /*02c0*/  LEA.HI R13, R16.reuse, R9.reuse, RZ, 0x6 ;  /* 0x00000009100d7211 */ /* 0x0c0fe200078f30ff */
[----:B--2---:R-:W2:Y:S01]  /*02d0*/  LDC.64 R2, c[0x0][0x228] ;  /* 0x00008a00ff027b82 */ /* 0x004ea20000000a00 */
[----:B------:R-:W-:Y:S02]  /*02e0*/  ISETP.GE.AND P1, PT, R9, 0x100, PT ;  /* 0x000001000900780c */ /* 0x000fe40003f26270 */
[----:B------:R-:W-:Y:S02]  /*02f0*/  SHF.R.S32.HI R13, RZ, 0x6, R13 ;  /* 0x00000006ff0d7819 */ /* 0x000fe4000001140d */
[C---:B------:R-:W-:Y:S02]  /*0300*/  LEA.HI R4, R16.reuse, R9, RZ, 0x3 ;  /* 0x0000000910047211 */ /* 0x040fe400078f18ff */
[----:B------:R-:W-:-:S02]  /*0310*/  LEA.HI R5, R16, R11, RZ, 0x6 ;  /* 0x0000000b10057211 */ /* 0x000fc400078f30ff */
[----:B------:R-:W-:Y:S01]  /*0320*/  SHF.R.S32.HI R23, RZ, 0x3, R4 ;  /* 0x00000003ff177819 */ /* 0x000fe20000011404 */
[----:B-1----:R-:W-:Y:S01]  /*0330*/  IMAD.WIDE R20, R13, 0x4, R6 ;  /* 0x000000040d147825 */ /* 0x002fe200078e0206 */
[----:B------:R-:W-:Y:S02]  /*0340*/  SHF.R.S32.HI R17, RZ, 0x6, R5 ;  /* 0x00000006ff117819 */ /* 0x000fe40000011405 */
[----:B------:R-:W-:Y:S01]  /*0350*/  ISETP.GE.AND P2, PT, R11, 0x100, PT ;  /* 0x000001000b00780c */ /* 0x000fe20003f46270 */
[----:B------:R-:W1:Y:S01]  /*0360*/  LDC.64 R4, c[0x0][0x230] ;  /* 0x00008c00ff047b82 */ /* 0x000e620000000a00 */
[----:B------:R-:W-:Y:S02]  /*0370*/  LEA.HI R22, R16, R11, RZ, 0x3 ;  /* 0x0000000b10167211 */ /* 0x000fe400078f18ff */
[----:B------:R-:W-:Y:S02]  /*0380*/  LEA.HI R24, R23, R23, RZ, 0x3 ;  /* 0x0000001717187211 */ /* 0x000fe400078f18ff */
[----:B------:R-:W-:-:S02]  /*0390*/  SHF.R.S32.HI R22, RZ, 0x3, R22 ;  /* 0x00000003ff167819 */ /* 0x000fc40000011416 */
[----:B------:R-:W-:Y:S02]  /*03a0*/  LOP3.LUT R24, R24, 0xfffffff8, RZ, 0xc0, !PT ;  /* 0xfffffff818187812 */ /* 0x000fe400078ec0ff */
[----:B------:R-:W-:-:S04]  /*03b0*/  LEA.HI R16, R22, R22, RZ, 0x3 ;  /* 0x0000001616107211 */ /* 0x000fc800078f18ff */
[----:B------:R-:W-:Y:S01]  /*03c0*/  LOP3.LUT R25, R16, 0xfffffff8, RZ, 0xc0, !PT ;  /* 0xfffffff810197812 */ /* 0x000fe200078ec0ff */
[----:B------:R-:W-:-:S04]  /*03d0*/  IMAD.IADD R23, R23, 0x1, -R24 ;  /* 0x0000000117177824 */ /* 0x000fc800078e0a18 */
[----:B------:R-:W-:Y:S02]  /*03e0*/  IMAD.IADD R27, R22, 0x1, -R25 ;  /* 0x00000001161b7824 */ /* 0x000fe400078e0a19 */
[----:B------:R-:W-:Y:S01]  /*03f0*/  IMAD.MOV.U32 R25, RZ, RZ, RZ ;  /* 0x000000ffff197224 */ /* 0x000fe200078e00ff */
[----:B---3--:R-:W-:Y:S04]  /*0400*/  STS [R12], R18 ;  /* 0x000000120c007388 */ /* 0x008fe80000000800 */
[----:B------:R3:W-:Y:S01]  /*0410*/  STS [R12+0x8], R19 ;  /* 0x000008130c007388 */ /* 0x0007e20000000800 */
[----:B------:R-:W-:Y:S01]  /*0420*/  BAR.SYNC.DEFER_BLOCKING 0x0 ;  /* 0x0000000000007b1d */ /* 0x000fe20000010000 */
[----:B---3--:R-:W-:Y:S02]  /*0430*/  IMAD.MOV.U32 R12, RZ, RZ, RZ ;  /* 0x000000ffff0c7224 */ /* 0x008fe400078e00ff */
[----:B------:R-:W-:-:S04]  /*0440*/  IMAD.WIDE R18, R17, 0x4, R6 ;  /* 0x0000000411127825 */ /* 0x000fc800078e0206 */
[--C-:B0-----:R-:W-:Y:S01]  /*0450*/  IMAD.WIDE R6, R13, 0x4, R14.reuse ;  /* 0x000000040d067825 */ /* 0x101fe200078e020e */
[----:B------:R0:W3:Y:S04]  /*0460*/  @!P1 LDG.E.EL R10, desc[UR6][R20.64] ;  /* 0x00000006140a9981 */ /* 0x0000e8000c2e1900 */
[----:B------:R1:W4:Y:S01]  /*0470*/  @!P2 LDG.E.EL R12, desc[UR6][R18.64] ;  /* 0x00000006120ca981 */ /* 0x000322000c2e1900 */
[----:B------:R-:W-:-:S04]  /*0480*/  IMAD.WIDE R14, R17, 0x4, R14 ;  /* 0x00000004110e7825 */ /* 0x000fc800078e020e */
[----:B------:R-:W-:Y:S01]  /*0490*/  IMAD.MOV.U32 R13, RZ, RZ, RZ ;  /* 0x000000ffff0d7224 */ /* 0x000fe200078e00ff */
[----:B0-----:R-:W-:Y:S01]  /*04a0*/  CS2R R20, SRZ ;  /* 0x0000000000147805 */ /* 0x001fe2000001ff00 */
[----:B--2---:R-:W-:-:S04]  /*04b0*/  IMAD.WIDE R16, R23, 0x4, R2 ;  /* 0x0000000417107825 */ /* 0x004fc800078e0202 */
[----:B-1----:R-:W-:Y:S01]  /*04c0*/  IMAD.WIDE R18, R23, 0x4, R4 ;  /* 0x0000000417127825 */ /* 0x002fe200078e0204 */
[----:B------:R0:W2:Y:S01]  /*04d0*/  @!P1 LDG.E.EL R21, desc[UR6][R6.64] ;  /* 0x0000000606159981 */ /* 0x0000a2000c2e1900 */
[----:B------:R-:W-:-:S03]  /*04e0*/  CS2R R22, SRZ ;  /* 0x0000000000167805 */ /* 0x000fc6000001ff00 */
[----:B------:R-:W5:Y:S04]  /*04f0*/  @!P1 LDG.E.EL R20, desc[UR6][R16.64] ;  /* 0x0000000610149981 */ /* 0x000f68000c2e1900 */
[----:B------:R-:W5:Y:S01]  /*0500*/  @!P1 LDG.E.EL R25, desc[UR6][R18.64] ;  /* 0x0000000612199981 */ /* 0x000f62000c2e1900 */
[----:B------:R-:W-:-:S03]  /*0510*/  IMAD.WIDE R2, R27, 0x4, R2 ;  /* 0x000000041b027825 */ /* 0x000fc600078e0202 */
[----:B------:R1:W5:Y:S01]  /*0520*/  @!P2 LDG.E.EL R13, desc[UR6][R14.64] ;  /* 0x000000060e0da981 */ /* 0x000362000c2e1900 */
[----:B------:R-:W-:-:S03]  /*0530*/  IMAD.WIDE R4, R27, 0x4, R4 ;  /* 0x000000041b047825 */ /* 0x000fc600078e0204 */
[----:B------:R1:W5:Y:S04]  /*0540*/  @!P2 LDG.E.EL R23, desc[UR6][R2.64] ;  /* 0x000000060217a981 */ /* 0x000368000c2e1900 */
[----:B------:R-:W5:Y:S01]  /*0550*/  @!P2 LDG.E.EL R22, desc[UR6][R4.64] ;  /* 0x000000060416a981 */ /* 0x000f62000c2e1900 */
[C---:B0-----:R-:W-:Y:S02]  /*0560*/  LOP3.LUT R6, R8.reuse, 0x80, RZ, 0xfc, !PT ;  /* 0x0000008008067812 */ /* 0x041fe400078efcff */
[----:B------:R-:W-:Y:S02]  /*0570*/  LEA R8, R8, UR4, 0x3 ;  /* 0x0000000408087c11 */ /* 0x000fe4000f8e18ff */
[----:B-1----:R-:W-:Y:S01]  /*0580*/  LEA R14, R6, UR4, 0x3 ;  /* 0x00000004060e7c11 */ /* 0x002fe2000f8e18ff */
[----:B------:R-:W-:Y:S01]  /*0590*/  IMAD.MOV.U32 R15, RZ, RZ, 0x3c000000 ;  /* 0x3c000000ff0f7424 */ /* 0x000fe200078e00ff */
[----:B------:R-:W0:Y:S02]  /*05a0*/  LDC.64 R6, c[0x0][0x238] ;  /* 0x00008e00ff067b82 */ /* 0x000e240000000a00 */
[----:B------:R-:W2:Y:S04]  /*05b0*/  LDS R8, [R8] ;  /* 0x0000000008087984 */ /* 0x000ea80000000800 */
[----:B------:R-:W1:Y:S01]  /*05c0*/  LDS R14, [R14] ;  /* 0x000000000e0e7984 */ /* 0x000e620000000800 */
[----:B------:R-:W-:-:S02]  /*05d0*/  ISETP.LT.AND P1, PT, R9, 0x100, !P0 ;  /* 0x000001000900780c */ /* 0x000fc40004721270 */
[----:B------:R-:W-:Y:S01]  /*05e0*/  ISETP.LT.AND P0, PT, R11, 0x100, !P0 ;  /* 0x000001000b00780c */ /* 0x000fe20004701270 */
[--C-:B------:R-:W-:Y:S02]  /*05f0*/  IMAD R3, R9, 0x2, R0.reuse ;  /* 0x0000000209037824 */ /* 0x100fe400078e0200 */
[----:B------:R-:W-:Y:S02]  /*0600*/  IMAD R11, R11, 0x2, R0 ;  /* 0x000000020b0b7824 */ /* 0x000fe400078e0200 */
[----:B---3--:R-:W-:-:S06]  /*0610*/  FFMA R10, R10, R15, 9.9999997473787516356e-06 ;  /* 0x3727c5ac0a0a7423 */ /* 0x008fcc000000000f */
[----:B------:R-:W3:Y:S01]  /*0620*/  MUFU.RSQ R10, R10 ;  /* 0x0000000a000a7308 */ /* 0x000ee20000001400 */
[----:B----4-:R-:W-:-:S07]  /*0630*/  FFMA R12, R12, R15, 9.9999997473787516356e-06 ;  /* 0x3727c5ac0c0c7423 */ /* 0x010fce000000000f */
[----:B------:R-:W4:Y:S01]  /*0640*/  MUFU.RSQ R12, R12 ;  /* 0x0000000c000c7308 */ /* 0x000f220000001400 */
[----:B--2---:R-:W-:-:S04]  /*0650*/  FADD R21, R8, -R21 ;  /* 0x8000001508157221 */ /* 0x004fc80000000000 */
[----:B---3--:R-:W-:-:S04]  /*0660*/  FMUL R2, R10, R21 ;  /* 0x000000150a027220 */ /* 0x008fc80000400000 */
[----:B-----5:R-:W-:Y:S01]  /*0670*/  FFMA R25, R2, R20, R25 ;  /* 0x0000001402197223 */ /* 0x020fe20000000019 */
[----:B0-----:R-:W-:-:S04]  /*0680*/  IMAD.WIDE R2, R3, 0x4, R6 ;  /* 0x0000000403027825 */ /* 0x001fc800078e0206 */
[----:B-1----:R-:W-:Y:S01]  /*0690*/  FADD R13, R14, -R13 ;  /* 0x8000000d0e0d7221 */ /* 0x002fe20000000000 */
[----:B------:R0:W-:Y:S03]  /*06a0*/  @P1 STG.E desc[UR6][R2.64], R25 ;  /* 0x0000001902001986 */ /* 0x0001e6000c101906 */
[----:B----4-:R-:W-:Y:S01]  /*06b0*/  FMUL R13, R12, R13 ;  /* 0x0000000d0c0d7220 */ /* 0x010fe20000400000 */
[----:B------:R-:W-:-:S04]  /*06c0*/  IMAD.WIDE R6, R11, 0x4, R6 ;  /* 0x000000040b067825 */ /* 0x000fc800078e0206 */
[----:B------:R-:W-:Y:S01]  /*06d0*/  FFMA R13, R13, R23, R22 ;  /* 0x000000170d0d7223 */ /* 0x000fe20000000016 */
[----:B0-----:R-:W-:Y:S06]  /*06e0*/  @!P0 EXIT ;  /* 0x000000000000894d */ /* 0x001fec0003800000 */
[----:B------:R-:W-:Y:S01]  /*06f0*/  STG.E desc[UR6][R6.64], R13 ;  /* 0x0000000d06007986 */ /* 0x000fe2000c101906 */
[----:B------:R-:W-:Y:S05]  /*0700*/  EXIT ;  /* 0x000000000000794d */ /* 0x000fea0003800000 */
.L_x_0:
[----:B------:R-:W-:-:S00]  /*0710*/  BRA `(.L_x_0) ;  /* 0xfffffffc00fc7947 */ /* 0x000fc0000383ffff */
[----:B------:R-:W-:-:S00]  /*0720*/  NOP ;  /* 0x0000000000007918 */ /* 0x000fc00000000000 */
        /* <DEDUP_REMOVED lines=13> */
.L_x_1:


//--------------------- .nv.global.init           --------------------------
	.section	.nv.global.init,"aw",@progbits
.nv.global.init:
	.type		_$_str,@object
	.size		_$_str,(.L_0 - _$_str)
_$_str:
        /*0000*/ 	.byte	0x5f, 0x5f, 0x43, 0x55, 0x44, 0x41, 0x5f, 0x46, 0x54, 0x5a, 0x00
.L_0:


//--------------------- .nv.shared.triton_poi_fused_clone_13 --------------------------
	.section	.nv.shared.triton_poi_fused_clone_13,"aw",@nobits
	.sectionflags	@""
	.align	16
	.zero		1024


//--------------------- .nv.constant0.triton_poi_fused_clone_13 --------------------------
	.section	.nv.constant0.triton_poi_fused_clone_13,"a",@progbits
	.sectionflags	@""
	.align	4
.nv.constant0.triton_poi_fused_clone_13:
	.zero		584
